//
// Generated by NVIDIA NVVM Compiler
//
// Compiler Build ID: CL-36424714
// Cuda compilation tools, release 13.0, V13.0.88
// Based on NVVM 20.0.0
//

.version 9.0
.target sm_100
.address_size 64

	// .globl	_Z11ConvolutionPfS_iiiiiii
.const .align 4 .b8 Mc[4000];
.extern .shared .align 16 .b8 Ns[];

.visible .entry _Z11ConvolutionPfS_iiiiiii(
	.param .u64 .ptr .align 1 _Z11ConvolutionPfS_iiiiiii_param_0,
	.param .u64 .ptr .align 1 _Z11ConvolutionPfS_iiiiiii_param_1,
	.param .u32 _Z11ConvolutionPfS_iiiiiii_param_2,
	.param .u32 _Z11ConvolutionPfS_iiiiiii_param_3,
	.param .u32 _Z11ConvolutionPfS_iiiiiii_param_4,
	.param .u32 _Z11ConvolutionPfS_iiiiiii_param_5,
	.param .u32 _Z11ConvolutionPfS_iiiiiii_param_6,
	.param .u32 _Z11ConvolutionPfS_iiiiiii_param_7,
	.param .u32 _Z11ConvolutionPfS_iiiiiii_param_8
)
{
	.reg .pred 	%p<30>;
	.reg .b32 	%r<106>;
	.reg .b32 	%f<74>;
	.reg .b64 	%rd<22>;

	ld.param.u64 	%rd1, [_Z11ConvolutionPfS_iiiiiii_param_0];
	ld.param.u32 	%r44, [_Z11ConvolutionPfS_iiiiiii_param_2];
	ld.param.u32 	%r38, [_Z11ConvolutionPfS_iiiiiii_param_3];
	ld.param.u32 	%r39, [_Z11ConvolutionPfS_iiiiiii_param_4];
	ld.param.u32 	%r40, [_Z11ConvolutionPfS_iiiiiii_param_5];
	ld.param.u32 	%r41, [_Z11ConvolutionPfS_iiiiiii_param_6];
	ld.param.u32 	%r42, [_Z11ConvolutionPfS_iiiiiii_param_7];
	ld.param.u32 	%r43, [_Z11ConvolutionPfS_iiiiiii_param_8];
	mov.u32 	%r1, %tid.x;
	mov.u32 	%r2, %tid.y;
	mov.u32 	%r3, %tid.z;
	mov.u32 	%r45, %ctaid.y;
	mad.lo.s32 	%r4, %r45, 3, %r2;
	mov.u32 	%r46, %ctaid.x;
	mad.lo.s32 	%r5, %r46, 3, %r1;
	mov.u32 	%r47, %ctaid.z;
	mad.lo.s32 	%r6, %r47, 3, %r3;
	add.s32 	%r48, %r40, -1;
	shr.u32 	%r49, %r48, 31;
	add.s32 	%r50, %r48, %r49;
	shr.s32 	%r51, %r50, 1;
	sub.s32 	%r7, %r4, %r51;
	sub.s32 	%r8, %r5, %r51;
	sub.s32 	%r9, %r6, %r51;
	setp.gt.s32 	%p1, %r7, -1;
	setp.lt.s32 	%p2, %r7, %r38;
	and.pred  	%p3, %p1, %p2;
	setp.gt.s32 	%p4, %r8, -1;
	setp.lt.s32 	%p5, %r8, %r39;
	and.pred  	%p6, %p4, %p5;
	and.pred  	%p7, %p3, %p6;
	setp.gt.s32 	%p8, %r9, -1;
	setp.lt.s32 	%p9, %r9, %r44;
	and.pred  	%p10, %p8, %p9;
	and.pred  	%p12, %p7, %p10;
	not.pred 	%p13, %p12;
	@%p13 bra 	$L__BB0_2;
	cvta.to.global.u64 	%rd3, %rd1;
	mad.lo.s32 	%r59, %r9, %r38, %r7;
	mad.lo.s32 	%r60, %r59, %r39, %r8;
	mul.wide.s32 	%rd4, %r60, 4;
	add.s64 	%rd5, %rd3, %rd4;
	ld.global.f32 	%f16, [%rd5];
	add.s32 	%r61, %r40, 2;
	mad.lo.s32 	%r62, %r61, %r3, %r2;
	mad.lo.s32 	%r63, %r62, %r61, %r1;
	shl.b32 	%r64, %r63, 2;
	mov.u32 	%r65, Ns;
	add.s32 	%r66, %r65, %r64;
	st.shared.f32 	[%r66], %f16;
	bra.uni 	$L__BB0_3;
$L__BB0_2:
	add.s32 	%r52, %r40, 2;
	mad.lo.s32 	%r53, %r52, %r3, %r2;
	mad.lo.s32 	%r54, %r53, %r52, %r1;
	shl.b32 	%r55, %r54, 2;
	mov.u32 	%r56, Ns;
	add.s32 	%r57, %r56, %r55;
	mov.b32 	%r58, 0;
	st.shared.u32 	[%r57], %r58;
$L__BB0_3:
	bar.sync 	0;
	max.u32 	%r68, %r2, %r1;
	max.u32 	%r69, %r3, %r68;
	setp.gt.u32 	%p14, %r69, 2;
	@%p14 bra 	$L__BB0_22;
	setp.lt.s32 	%p15, %r40, 1;
	mov.f32 	%f72, 0f00000000;
	@%p15 bra 	$L__BB0_20;
	add.s32 	%r10, %r40, 2;
	and.b32  	%r11, %r40, 7;
	and.b32  	%r12, %r40, 3;
	and.b32  	%r13, %r40, 2147483640;
	and.b32  	%r14, %r40, 1;
	neg.s32 	%r15, %r13;
	shl.b32 	%r71, %r1, 2;
	mov.u32 	%r72, Ns;
	add.s32 	%r73, %r71, %r72;
	add.s32 	%r16, %r73, 16;
	mov.f32 	%f72, 0f00000000;
	mov.b32 	%r98, 0;
	mov.u64 	%rd16, Mc;
$L__BB0_6:
	mul.lo.s32 	%r18, %r98, %r40;
	add.s32 	%r75, %r98, %r3;
	mad.lo.s32 	%r19, %r75, %r10, %r2;
	mov.b32 	%r99, 0;
$L__BB0_7:
	setp.lt.u32 	%p16, %r40, 8;
	add.s32 	%r77, %r99, %r18;
	mul.lo.s32 	%r21, %r77, %r40;
	add.s32 	%r22, %r19, %r99;
	mad.lo.s32 	%r23, %r22, %r10, %r1;
	mov.b32 	%r104, 0;
	@%p16 bra 	$L__BB0_10;
	mul.lo.s32 	%r78, %r10, %r22;
	shl.b32 	%r79, %r78, 2;
	add.s32 	%r101, %r16, %r79;
	mov.u32 	%r100, %r21;
	mov.u32 	%r102, %r15;
$L__BB0_9:
	.pragma "nounroll";
	mul.wide.s32 	%rd6, %r100, 4;
	add.s64 	%rd8, %rd16, %rd6;
	ld.const.f32 	%f20, [%rd8];
	ld.shared.f32 	%f21, [%r101+-16];
	fma.rn.f32 	%f22, %f20, %f21, %f72;
	ld.const.f32 	%f23, [%rd8+4];
	ld.shared.f32 	%f24, [%r101+-12];
	fma.rn.f32 	%f25, %f23, %f24, %f22;
	ld.const.f32 	%f26, [%rd8+8];
	ld.shared.f32 	%f27, [%r101+-8];
	fma.rn.f32 	%f28, %f26, %f27, %f25;
	ld.const.f32 	%f29, [%rd8+12];
	ld.shared.f32 	%f30, [%r101+-4];
	fma.rn.f32 	%f31, %f29, %f30, %f28;
	ld.const.f32 	%f32, [%rd8+16];
	ld.shared.f32 	%f33, [%r101];
	fma.rn.f32 	%f34, %f32, %f33, %f31;
	ld.const.f32 	%f35, [%rd8+20];
	ld.shared.f32 	%f36, [%r101+4];
	fma.rn.f32 	%f37, %f35, %f36, %f34;
	ld.const.f32 	%f38, [%rd8+24];
	ld.shared.f32 	%f39, [%r101+8];
	fma.rn.f32 	%f40, %f38, %f39, %f37;
	ld.const.f32 	%f41, [%rd8+28];
	ld.shared.f32 	%f42, [%r101+12];
	fma.rn.f32 	%f72, %f41, %f42, %f40;
	add.s32 	%r102, %r102, 8;
	add.s32 	%r101, %r101, 32;
	add.s32 	%r100, %r100, 8;
	setp.ne.s32 	%p17, %r102, 0;
	mov.u32 	%r104, %r13;
	@%p17 bra 	$L__BB0_9;
$L__BB0_10:
	setp.eq.s32 	%p18, %r11, 0;
	@%p18 bra 	$L__BB0_18;
	add.s32 	%r80, %r11, -1;
	setp.lt.u32 	%p19, %r80, 3;
	@%p19 bra 	$L__BB0_13;
	add.s32 	%r81, %r104, %r21;
	mul.wide.s32 	%rd9, %r81, 4;
	add.s64 	%rd11, %rd16, %rd9;
	ld.const.f32 	%f44, [%rd11];
	add.s32 	%r82, %r23, %r104;
	shl.b32 	%r83, %r82, 2;
	mov.u32 	%r84, Ns;
	add.s32 	%r85, %r84, %r83;
	ld.shared.f32 	%f45, [%r85];
	fma.rn.f32 	%f46, %f44, %f45, %f72;
	ld.const.f32 	%f47, [%rd11+4];
	ld.shared.f32 	%f48, [%r85+4];
	fma.rn.f32 	%f49, %f47, %f48, %f46;
	ld.const.f32 	%f50, [%rd11+8];
	ld.shared.f32 	%f51, [%r85+8];
	fma.rn.f32 	%f52, %f50, %f51, %f49;
	ld.const.f32 	%f53, [%rd11+12];
	ld.shared.f32 	%f54, [%r85+12];
	fma.rn.f32 	%f72, %f53, %f54, %f52;
	add.s32 	%r104, %r104, 4;
$L__BB0_13:
	setp.eq.s32 	%p20, %r12, 0;
	@%p20 bra 	$L__BB0_18;
	setp.eq.s32 	%p21, %r12, 1;
	@%p21 bra 	$L__BB0_16;
	add.s32 	%r86, %r104, %r21;
	mul.wide.s32 	%rd12, %r86, 4;
	add.s64 	%rd14, %rd16, %rd12;
	ld.const.f32 	%f56, [%rd14];
	add.s32 	%r87, %r23, %r104;
	shl.b32 	%r88, %r87, 2;
	mov.u32 	%r89, Ns;
	add.s32 	%r90, %r89, %r88;
	ld.shared.f32 	%f57, [%r90];
	fma.rn.f32 	%f58, %f56, %f57, %f72;
	ld.const.f32 	%f59, [%rd14+4];
	ld.shared.f32 	%f60, [%r90+4];
	fma.rn.f32 	%f72, %f59, %f60, %f58;
	add.s32 	%r104, %r104, 2;
$L__BB0_16:
	setp.eq.s32 	%p22, %r14, 0;
	@%p22 bra 	$L__BB0_18;
	add.s32 	%r91, %r104, %r21;
	mul.wide.s32 	%rd15, %r91, 4;
	add.s64 	%rd17, %rd16, %rd15;
	ld.const.f32 	%f61, [%rd17];
	add.s32 	%r92, %r23, %r104;
	shl.b32 	%r93, %r92, 2;
	mov.u32 	%r94, Ns;
	add.s32 	%r95, %r94, %r93;
	ld.shared.f32 	%f62, [%r95];
	fma.rn.f32 	%f72, %f61, %f62, %f72;
$L__BB0_18:
	add.s32 	%r99, %r99, 1;
	setp.ne.s32 	%p23, %r99, %r40;
	@%p23 bra 	$L__BB0_7;
	add.s32 	%r98, %r98, 1;
	setp.ne.s32 	%p24, %r98, %r40;
	@%p24 bra 	$L__BB0_6;
$L__BB0_20:
	setp.ge.s32 	%p25, %r4, %r42;
	setp.ge.s32 	%p26, %r5, %r43;
	or.pred  	%p27, %p25, %p26;
	setp.ge.s32 	%p28, %r6, %r41;
	or.pred  	%p29, %p28, %p27;
	@%p29 bra 	$L__BB0_22;
	ld.param.u64 	%rd21, [_Z11ConvolutionPfS_iiiiiii_param_1];
	mad.lo.s32 	%r96, %r42, %r6, %r4;
	mad.lo.s32 	%r97, %r96, %r43, %r5;
	cvta.to.global.u64 	%rd18, %rd21;
	mul.wide.s32 	%rd19, %r97, 4;
	add.s64 	%rd20, %rd18, %rd19;
	st.global.f32 	[%rd20], %f72;
$L__BB0_22:
	ret;

}


// ===== COMPILED SASS (sm_100) =====

	.target	sm_100

	.elftype	@"ET_EXEC"


//--------------------- .note.nv.tkinfo           --------------------------
	.section	.note.nv.tkinfo,"",@"SHT_NOTE"
	.sectionflags	@"SHF_NOTE_NV_TKINFO"
	.tkinfo
        /*0018*/ 	.word	0x00000002
        /*0030*/ 	.string	""
        /*0030*/ 	.string	"ptxas"
        /*0030*/ 	.string	"Cuda compilation tools, release 13.0, V13.0.88"
        /*0030*/ 	.string	"Build cuda_13.0.r13.0/compiler.36424714_0"
        /*0030*/ 	.string	"-arch sm_100 -m 64 "



//--------------------- .note.nv.cuinfo           --------------------------
	.section	.note.nv.cuinfo,"",@"SHT_NOTE"
	.sectionflags	@"SHF_NOTE_NV_CUINFO"
        /*0018*/ 	.short	0x0002
        /*001a*/ 	.short	0x0064
        /*001c*/ 	.short	0x0082
	.zero		2


//--------------------- .nv.info                  --------------------------
	.section	.nv.info,"",@"SHT_CUDA_INFO"
	.align	4


	//----- nvinfo : EIATTR_REGCOUNT
	.align		4
        /*0000*/ 	.byte	0x04, 0x2f
        /*0002*/ 	.short	(.L_2 - .L_1)
	.align		4
.L_1:
        /*0004*/ 	.word	index@(_Z11ConvolutionPfS_iiiiiii)
        /*0008*/ 	.word	0x0000001e


	//----- nvinfo : EIATTR_FRAME_SIZE
	.align		4
.L_2:
        /*000c*/ 	.byte	0x04, 0x11
        /*000e*/ 	.short	(.L_4 - .L_3)
	.align		4
.L_3:
        /*0010*/ 	.word	index@(_Z11ConvolutionPfS_iiiiiii)
        /*0014*/ 	.word	0x00000000


	//----- nvinfo : EIATTR_MIN_STACK_SIZE
	.align		4
.L_4:
        /*0018*/ 	.byte	0x04, 0x12
        /*001a*/ 	.short	(.L_6 - .L_5)
	.align		4
.L_5:
        /*001c*/ 	.word	index@(_Z11ConvolutionPfS_iiiiiii)
        /*0020*/ 	.word	0x00000000
.L_6:


//--------------------- .nv.compat                --------------------------
	.section	.nv.compat,"",@"SHT_CUDA_COMPAT_INFO"
	.align	4
        /*0000*/ 	.byte	0x02, 0x09, 0x00, 0x00, 0x02, 0x02, 0x01, 0x00, 0x02, 0x05, 0x05, 0x00, 0x03, 0x07, 0x01, 0x01
        /*0010*/ 	.byte	0x02, 0x03, 0x00, 0x00, 0x02, 0x06, 0x01, 0x00, 0x04, 0x0b, 0x08, 0x00, 0x09, 0x00, 0x00, 0x00
        /*0020*/ 	.byte	0x00, 0x00, 0x00, 0x00


//--------------------- .nv.info._Z11ConvolutionPfS_iiiiiii --------------------------
	.section	.nv.info._Z11ConvolutionPfS_iiiiiii,"",@"SHT_CUDA_INFO"
	.sectionflags	@""
	.align	4


	//----- nvinfo : EIATTR_CUDA_API_VERSION
	.align		4
        /*0000*/ 	.byte	0x04, 0x37
        /*0002*/ 	.short	(.L_8 - .L_7)
.L_7:
        /*0004*/ 	.word	0x00000082


	//----- nvinfo : EIATTR_KPARAM_INFO
	.align		4
.L_8:
        /*0008*/ 	.byte	0x04, 0x17
        /*000a*/ 	.short	(.L_10 - .L_9)
.L_9:
        /*000c*/ 	.word	0x00000000
        /*0010*/ 	.short	0x0008
        /*0012*/ 	.short	0x0028
        /*0014*/ 	.byte	0x00, 0xf0, 0x11, 0x00


	//----- nvinfo : EIATTR_KPARAM_INFO
	.align		4
.L_10:
        /*0018*/ 	.byte	0x04, 0x17
        /*001a*/ 	.short	(.L_12 - .L_11)
.L_11:
        /*001c*/ 	.word	0x00000000
        /*0020*/ 	.short	0x0007
        /*0022*/ 	.short	0x0024
        /*0024*/ 	.byte	0x00, 0xf0, 0x11, 0x00


	//----- nvinfo : EIATTR_KPARAM_INFO
	.align		4
.L_12:
        /*0028*/ 	.byte	0x04, 0x17
        /*002a*/ 	.short	(.L_14 - .L_13)
.L_13:
        /*002c*/ 	.word	0x00000000
        /*0030*/ 	.short	0x0006
        /*0032*/ 	.short	0x0020
        /*0034*/ 	.byte	0x00, 0xf0, 0x11, 0x00


	//----- nvinfo : EIATTR_KPARAM_INFO
	.align		4
.L_14:
        /*0038*/ 	.byte	0x04, 0x17
        /*003a*/ 	.short	(.L_16 - .L_15)
.L_15:
        /*003c*/ 	.word	0x00000000
        /*0040*/ 	.short	0x0005
        /*0042*/ 	.short	0x001c
        /*0044*/ 	.byte	0x00, 0xf0, 0x11, 0x00


	//----- nvinfo : EIATTR_KPARAM_INFO
	.align		4
.L_16:
        /*0048*/ 	.byte	0x04, 0x17
        /*004a*/ 	.short	(.L_18 - .L_17)
.L_17:
        /*004c*/ 	.word	0x00000000
        /*0050*/ 	.short	0x0004
        /*0052*/ 	.short	0x0018
        /*0054*/ 	.byte	0x00, 0xf0, 0x11, 0x00


	//----- nvinfo : EIATTR_KPARAM_INFO
	.align		4
.L_18:
        /*0058*/ 	.byte	0x04, 0x17
        /*005a*/ 	.short	(.L_20 - .L_19)
.L_19:
        /*005c*/ 	.word	0x00000000
        /*0060*/ 	.short	0x0003
        /*0062*/ 	.short	0x0014
        /*0064*/ 	.byte	0x00, 0xf0, 0x11, 0x00


	//----- nvinfo : EIATTR_KPARAM_INFO
	.align		4
.L_20:
        /*0068*/ 	.byte	0x04, 0x17
        /*006a*/ 	.short	(.L_22 - .L_21)
.L_21:
        /*006c*/ 	.word	0x00000000
        /*0070*/ 	.short	0x0002
        /*0072*/ 	.short	0x0010
        /*0074*/ 	.byte	0x00, 0xf0, 0x11, 0x00


	//----- nvinfo : EIATTR_KPARAM_INFO
	.align		4
.L_22:
        /*0078*/ 	.byte	0x04, 0x17
        /*007a*/ 	.short	(.L_24 - .L_23)
.L_23:
        /*007c*/ 	.word	0x00000000
        /*0080*/ 	.short	0x0001
        /*0082*/ 	.short	0x0008
        /*0084*/ 	.byte	0x00, 0xf5, 0x21, 0x00


	//----- nvinfo : EIATTR_KPARAM_INFO
	.align		4
.L_24:
        /*0088*/ 	.byte	0x04, 0x17
        /*008a*/ 	.short	(.L_26 - .L_25)
.L_25:
        /*008c*/ 	.word	0x00000000
        /*0090*/ 	.short	0x0000
        /*0092*/ 	.short	0x0000
        /*0094*/ 	.byte	0x00, 0xf5, 0x21, 0x00


	//----- nvinfo : EIATTR_SPARSE_MMA_MASK
	.align		4
.L_26:
        /*0098*/ 	.byte	0x03, 0x50
        /*009a*/ 	.short	0x0000


	//----- nvinfo : EIATTR_MAXREG_COUNT
	.align		4
        /*009c*/ 	.byte	0x03, 0x1b
        /*009e*/ 	.short	0x00ff


	//----- nvinfo : EIATTR_NUM_BARRIERS
	.align		4
        /*00a0*/ 	.byte	0x02, 0x4c
        /*00a2*/ 	.byte	0x01
	.zero		1


	//----- nvinfo : EIATTR_MERCURY_ISA_VERSION
	.align		4
        /*00a4*/ 	.byte	0x03, 0x5f
        /*00a6*/ 	.short	0x0101


	//----- nvinfo : EIATTR_VRC_CTA_INIT_COUNT
	.align		4
        /*00a8*/ 	.byte	0x02, 0x4a
	.zero		1
	.zero		1


	//----- nvinfo : EIATTR_EXIT_INSTR_OFFSETS
	.align		4
        /*00ac*/ 	.byte	0x04, 0x1c
        /*00ae*/ 	.short	(.L_28 - .L_27)


	//   ....[0]....
.L_27:
        /*00b0*/ 	.word	0x00000310


	//   ....[1]....
        /*00b4*/ 	.word	0x00000af0


	//   ....[2]....
        /*00b8*/ 	.word	0x00000b50


	//----- nvinfo : EIATTR_CBANK_PARAM_SIZE
	.align		4
.L_28:
        /*00bc*/ 	.byte	0x03, 0x19
        /*00be*/ 	.short	0x002c


	//----- nvinfo : EIATTR_PARAM_CBANK
	.align		4
        /*00c0*/ 	.byte	0x04, 0x0a
        /*00c2*/ 	.short	(.L_30 - .L_29)
	.align		4
.L_29:
        /*00c4*/ 	.word	index@(.nv.constant0._Z11ConvolutionPfS_iiiiiii)
        /*00c8*/ 	.short	0x0380
        /*00ca*/ 	.short	0x002c


	//----- nvinfo : EIATTR_SW_WAR
	.align		4
.L_30:
        /*00cc*/ 	.byte	0x04, 0x36
        /*00ce*/ 	.short	(.L_32 - .L_31)
.L_31:
        /*00d0*/ 	.word	0x00000008
.L_32:


//--------------------- .nv.callgraph             --------------------------
	.section	.nv.callgraph,"",@"SHT_CUDA_CALLGRAPH"
	.align	4
	.sectionentsize	8
	.align		4
        /*0000*/ 	.word	0x00000000
	.align		4
        /*0004*/ 	.word	0xffffffff
	.align		4
        /*0008*/ 	.word	0x00000000
	.align		4
        /*000c*/ 	.word	0xfffffffe
	.align		4
        /*0010*/ 	.word	0x00000000
	.align		4
        /*0014*/ 	.word	0xfffffffd
	.align		4
        /*0018*/ 	.word	0x00000000
	.align		4
        /*001c*/ 	.word	0xfffffffc


//--------------------- .nv.constant3             --------------------------
	.section	.nv.constant3,"a",@progbits
	.align	4
.nv.constant3:
	.type		Mc,@object
	.size		Mc,(.L_0 - Mc)
Mc:
	.zero		4000
.L_0:


//--------------------- .text._Z11ConvolutionPfS_iiiiiii --------------------------
	.section	.text._Z11ConvolutionPfS_iiiiiii,"ax",@progbits
	.align	128
        .global         _Z11ConvolutionPfS_iiiiiii
        .type           _Z11ConvolutionPfS_iiiiiii,@function
        .size           _Z11ConvolutionPfS_iiiiiii,(.L_x_9 - _Z11ConvolutionPfS_iiiiiii)
        .other          _Z11ConvolutionPfS_iiiiiii,@"STO_CUDA_ENTRY STV_DEFAULT"
_Z11ConvolutionPfS_iiiiiii:
.text._Z11ConvolutionPfS_iiiiiii:
[----:B------:R-:W-:Y:S01]  /*0000*/  LDC R1, c[0x0][0x37c] ;  /* 0x0000df00ff017b82 */ /* 0x000fe20000000800 */
[----:B------:R-:W0:Y:S01]  /*0010*/  S2R R4, SR_TID.Y ;  /* 0x0000000000047919 */ /* 0x000e220000002200 */
[----:B------:R-:W1:Y:S01]  /*0020*/  LDCU.128 UR8, c[0x0][0x390] ;  /* 0x00007200ff0877ac */ /* 0x000e620008000c00 */
[----:B------:R-:W0:Y:S01]  /*0030*/  S2R R3, SR_CTAID.Y ;  /* 0x0000000000037919 */ /* 0x000e220000002600 */
[----:B------:R-:W2:Y:S01]  /*0040*/  LDCU.64 UR14, c[0x0][0x358] ;  /* 0x00006b00ff0e77ac */ /* 0x000ea20008000a00 */
[----:B------:R-:W3:Y:S01]  /*0050*/  S2R R5, SR_TID.X ;  /* 0x0000000000057919 */ /* 0x000ee20000002100 */
[----:B------:R-:W3:Y:S01]  /*0060*/  S2R R2, SR_CTAID.X ;  /* 0x0000000000027919 */ /* 0x000ee20000002500 */
[----:B------:R-:W4:Y:S01]  /*0070*/  S2R R7, SR_TID.Z ;  /* 0x0000000000077919 */ /* 0x000f220000002300 */
[----:B-1----:R-:W-:Y:S01]  /*0080*/  UIADD3 UR4, UPT, UPT, UR11, -0x1, URZ ;  /* 0xffffffff0b047890 */ /* 0x002fe2000fffe0ff */
[----:B------:R-:W4:Y:S03]  /*0090*/  S2R R6, SR_CTAID.Z ;  /* 0x0000000000067919 */ /* 0x000f260000002700 */
[----:B------:R-:W-:-:S04]  /*00a0*/  ULEA.HI UR4, UR4, UR4, URZ, 0x1 ;  /* 0x0000000404047291 */ /* 0x000fc8000f8f08ff */
[----:B------:R-:W-:Y:S01]  /*00b0*/  USHF.R.S32.HI UR4, URZ, 0x1, UR4 ;  /* 0x00000001ff047899 */ /* 0x000fe20008011404 */
[----:B0-----:R-:W-:Y:S02]  /*00c0*/  IMAD R0, R3, 0x3, R4 ;  /* 0x0000000303007824 */ /* 0x001fe400078e0204 */
[----:B---3--:R-:W-:-:S05]  /*00d0*/  IMAD R2, R2, 0x3, R5 ;  /* 0x0000000302027824 */ /* 0x008fca00078e0205 */
[----:B------:R-:W-:Y:S01]  /*00e0*/  IADD3 R10, PT, PT, R2, -UR4, RZ ;  /* 0x80000004020a7c10 */ /* 0x000fe2000fffe0ff */
[----:B----4-:R-:W-:Y:S01]  /*00f0*/  IMAD R3, R6, 0x3, R7 ;  /* 0x0000000306037824 */ /* 0x010fe200078e0207 */
[----:B------:R-:W-:Y:S02]  /*0100*/  IADD3 R6, PT, PT, R0, -UR4, RZ ;  /* 0x8000000400067c10 */ /* 0x000fe4000fffe0ff */
[----:B------:R-:W-:Y:S02]  /*0110*/  ISETP.GE.AND P2, PT, R10, UR10, PT ;  /* 0x0000000a0a007c0c */ /* 0x000fe4000bf46270 */
[----:B------:R-:W-:Y:S02]  /*0120*/  IADD3 R11, PT, PT, R3, -UR4, RZ ;  /* 0x80000004030b7c10 */ /* 0x000fe4000fffe0ff */
[----:B------:R-:W-:Y:S02]  /*0130*/  ISETP.GE.AND P1, PT, R6, UR9, PT ;  /* 0x0000000906007c0c */ /* 0x000fe4000bf26270 */
[----:B------:R-:W-:-:S02]  /*0140*/  ISETP.GE.AND P0, PT, R11, UR8, PT ;  /* 0x000000080b007c0c */ /* 0x000fc4000bf06270 */
[----:B------:R-:W-:Y:S02]  /*0150*/  ISETP.GT.AND P1, PT, R6, -0x1, !P1 ;  /* 0xffffffff0600780c */ /* 0x000fe40004f24270 */
[----:B------:R-:W-:Y:S02]  /*0160*/  ISETP.GT.AND P2, PT, R10, -0x1, !P2 ;  /* 0xffffffff0a00780c */ /* 0x000fe40005744270 */
[----:B------:R-:W-:-:S04]  /*0170*/  ISETP.GT.AND P0, PT, R11, -0x1, !P0 ;  /* 0xffffffff0b00780c */ /* 0x000fc80004704270 */
[----:B------:R-:W-:-:S13]  /*0180*/  PLOP3.LUT P0, PT, P0, P1, P2, 0x80, 0x0 ;  /* 0x000000000000781c */ /* 0x000fda0000703020 */
[----:B------:R-:W0:Y:S01]  /*0190*/  @P0 LDC.64 R8, c[0x0][0x380] ;  /* 0x0000e000ff080b82 */ /* 0x000e220000000a00 */
[----:B------:R-:W-:-:S04]  /*01a0*/  @P0 IMAD R11, R11, UR9, R6 ;  /* 0x000000090b0b0c24 */ /* 0x000fc8000f8e0206 */
[----:B------:R-:W-:-:S04]  /*01b0*/  @P0 IMAD R11, R11, UR10, R10 ;  /* 0x0000000a0b0b0c24 */ /* 0x000fc8000f8e020a */
[----:B0-----:R-:W-:-:S06]  /*01c0*/  @P0 IMAD.WIDE R8, R11, 0x4, R8 ;  /* 0x000000040b080825 */ /* 0x001fcc00078e0208 */
[----:B--2---:R0:W2:Y:S01]  /*01d0*/  @P0 LDG.E R8, desc[UR14][R8.64] ;  /* 0x0000000e08080981 */ /* 0x0040a2000c1e1900 */
[----:B------:R-:W1:Y:S01]  /*01e0*/  S2UR UR5, SR_CgaCtaId ;  /* 0x00000000000579c3 */ /* 0x000e620000008800 */
[----:B------:R-:W-:Y:S01]  /*01f0*/  UIADD3 UR6, UPT, UPT, UR11, 0x2, URZ ;  /* 0x000000020b067890 */ /* 0x000fe2000fffe0ff */
[----:B------:R-:W-:-:S05]  /*0200*/  UMOV UR4, 0x400 ;  /* 0x0000040000047882 */ /* 0x000fca0000000000 */
[----:B------:R-:W-:-:S05]  /*0210*/  @P0 MOV R6, UR6 ;  /* 0x0000000600060c02 */ /* 0x000fca0008000f00 */
[----:B------:R-:W-:-:S04]  /*0220*/  @P0 IMAD R10, R6, R7, R4 ;  /* 0x00000007060a0224 */ /* 0x000fc800078e0204 */
[----:B------:R-:W-:Y:S01]  /*0230*/  @P0 IMAD R10, R6, R10, R5 ;  /* 0x0000000a060a0224 */ /* 0x000fe200078e0205 */
[----:B------:R-:W-:-:S05]  /*0240*/  @!P0 MOV R6, UR6 ;  /* 0x0000000600068c02 */ /* 0x000fca0008000f00 */
[----:B------:R-:W-:Y:S01]  /*0250*/  @!P0 IMAD R11, R6, R7, R4 ;  /* 0x00000007060b8224 */ /* 0x000fe200078e0204 */
[----:B-1----:R-:W-:-:S03]  /*0260*/  ULEA UR4, UR5, UR4, 0x18 ;  /* 0x0000000405047291 */ /* 0x002fc6000f8ec0ff */
[----:B------:R-:W-:-:S03]  /*0270*/  @!P0 IMAD R11, R6, R11, R5 ;  /* 0x0000000b060b8224 */ /* 0x000fc600078e0205 */
[----:B------:R-:W-:-:S04]  /*0280*/  @P0 MOV R12, UR4 ;  /* 0x00000004000c0c02 */ /* 0x000fc80008000f00 */
[----:B0-----:R-:W-:Y:S02]  /*0290*/  @P0 LEA R9, R10, R12, 0x2 ;  /* 0x0000000c0a090211 */ /* 0x001fe400078e10ff */
[----:B------:R-:W-:Y:S02]  /*02a0*/  @!P0 MOV R12, UR4 ;  /* 0x00000004000c8c02 */ /* 0x000fe40008000f00 */
[----:B------:R-:W-:Y:S02]  /*02b0*/  VIMNMX3.U32 R10, R4, R5, R7, !PT ;  /* 0x00000005040a720f */ /* 0x000fe40007800007 */
[----:B------:R-:W-:Y:S02]  /*02c0*/  @!P0 LEA R11, R11, R12, 0x2 ;  /* 0x0000000c0b0b8211 */ /* 0x000fe400078e10ff */
[----:B------:R-:W-:Y:S01]  /*02d0*/  ISETP.GT.U32.AND P1, PT, R10, 0x2, PT ;  /* 0x000000020a00780c */ /* 0x000fe20003f24070 */
[----:B--2---:R0:W-:Y:S04]  /*02e0*/  @P0 STS [R9], R8 ;  /* 0x0000000809000388 */ /* 0x0041e80000000800 */
[----:B------:R0:W-:Y:S01]  /*02f0*/  @!P0 STS [R11], RZ ;  /* 0x000000ff0b008388 */ /* 0x0001e20000000800 */
[----:B------:R-:W-:Y:S07]  /*0300*/  BAR.SYNC.DEFER_BLOCKING 0x0 ;  /* 0x0000000000007b1d */ /* 0x000fee0000010000 */
[----:B------:R-:W-:Y:S05]  /*0310*/  @P1 EXIT ;  /* 0x000000000000194d */ /* 0x000fea0003800000 */
[----:B------:R-:W-:Y:S01]  /*0320*/  UISETP.GE.AND UP0, UPT, UR11, 0x1, UPT ;  /* 0x000000010b00788c */ /* 0x000fe2000bf06270 */
[----:B0-----:R-:W-:-:S08]  /*0330*/  IMAD.MOV.U32 R11, RZ, RZ, RZ ;  /* 0x000000ffff0b7224 */ /* 0x001fd000078e00ff */
[----:B------:R-:W-:Y:S05]  /*0340*/  BRA.U !UP0, `(.L_x_0) ;  /* 0x0000000508d47547 */ /* 0x000fea000b800000 */
[----:B------:R-:W-:Y:S01]  /*0350*/  LEA R8, R5, R12, 0x2 ;  /* 0x0000000c05087211 */ /* 0x000fe200078e10ff */
[----:B------:R-:W-:Y:S01]  /*0360*/  HFMA2 R11, -RZ, RZ, 0, 0 ;  /* 0x00000000ff0b7431 */ /* 0x000fe200000001ff */
[----:B------:R-:W-:Y:S02]  /*0370*/  ULOP3.LUT UR7, UR11, 0x7ffffff8, URZ, 0xc0, !UPT ;  /* 0x7ffffff80b077892 */ /* 0x000fe4000f8ec0ff */
[----:B------:R-:W-:Y:S01]  /*0380*/  IADD3 R8, PT, PT, R8, 0x10, RZ ;  /* 0x0000001008087810 */ /* 0x000fe20007ffe0ff */
[----:B------:R-:W-:Y:S02]  /*0390*/  ULOP3.LUT UR16, UR11, 0x7, URZ, 0xc0, !UPT ;  /* 0x000000070b107892 */ /* 0x000fe4000f8ec0ff */
[----:B------:R-:W-:Y:S02]  /*03a0*/  ULOP3.LUT UR17, UR11, 0x3, URZ, 0xc0, !UPT ;  /* 0x000000030b117892 */ /* 0x000fe4000f8ec0ff */
[----:B------:R-:W-:Y:S01]  /*03b0*/  UIADD3 UR10, UPT, UPT, -UR7, URZ, URZ ;  /* 0x000000ff070a7290 */ /* 0x000fe2000fffe1ff */
[----:B------:R-:W-:-:S11]  /*03c0*/  UMOV UR4, URZ ;  /* 0x000000ff00047c82 */ /* 0x000fd60008000000 */
.L_x_7:
[----:B------:R-:W0:Y:S01]  /*03d0*/  LDCU UR5, c[0x0][0x39c] ;  /* 0x00007380ff0577ac */ /* 0x000e220008000800 */
[----:B------:R-:W-:Y:S01]  /*03e0*/  IADD3 R9, PT, PT, R7, UR4, RZ ;  /* 0x0000000407097c10 */ /* 0x000fe2000fffe0ff */
[----:B------:R-:W-:Y:S01]  /*03f0*/  UMOV UR12, UR4 ;  /* 0x00000004000c7c82 */ /* 0x000fe20008000000 */
[----:B------:R-:W-:-:S03]  /*0400*/  UIADD3 UR4, UPT, UPT, UR4, 0x1, URZ ;  /* 0x0000000104047890 */ /* 0x000fc6000fffe0ff */
[----:B------:R-:W-:Y:S01]  /*0410*/  IMAD R10, R6, R9, R4 ;  /* 0x00000009060a7224 */ /* 0x000fe200078e0204 */
[----:B0-----:R-:W-:-:S03]  /*0420*/  UISETP.NE.AND UP0, UPT, UR4, UR5, UPT ;  /* 0x000000050400728c */ /* 0x001fc6000bf05270 */
[----:B------:R-:W-:-:S08]  /*0430*/  UMOV UR5, URZ ;  /* 0x000000ff00057c82 */ /* 0x000fd00008000000 */
.L_x_6:
[----:B------:R-:W0:Y:S01]  /*0440*/  LDCU UR23, c[0x0][0x39c] ;  /* 0x00007380ff1777ac */ /* 0x000e220008000800 */
[----:B------:R-:W-:-:S04]  /*0450*/  VIADD R13, R10, UR5 ;  /* 0x000000050a0d7c36 */ /* 0x000fc80008000000 */
[----:B------:R-:W-:Y:S01]  /*0460*/  IMAD R9, R6, R13, R5 ;  /* 0x0000000d06097224 */ /* 0x000fe200078e0205 */
[----:B0-----:R-:W-:Y:S02]  /*0470*/  UISETP.GE.U32.AND UP2, UPT, UR23, 0x8, UPT ;  /* 0x000000081700788c */ /* 0x001fe4000bf46070 */
[----:B------:R-:W-:Y:S02]  /*0480*/  UIMAD UR6, UR12, UR23, UR5 ;  /* 0x000000170c0672a4 */ /* 0x000fe4000f8e0205 */
[----:B------:R-:W-:Y:S02]  /*0490*/  UIADD3 UR5, UPT, UPT, UR5, 0x1, URZ ;  /* 0x0000000105057890 */ /* 0x000fe4000fffe0ff */
[----:B------:R-:W-:Y:S02]  /*04a0*/  UIMAD UR13, UR6, UR23, URZ ;  /* 0x00000017060d72a4 */ /* 0x000fe4000f8e02ff */
[----:B------:R-:W-:Y:S01]  /*04b0*/  UISETP.NE.AND UP1, UPT, UR5, UR23, UPT ;  /* 0x000000170500728c */ /* 0x000fe2000bf25270 */
[----:B------:R-:W-:Y:S01]  /*04c0*/  UMOV UR6, URZ ;  /* 0x000000ff00067c82 */ /* 0x000fe20008000000 */
[----:B------:R-:W-:Y:S09]  /*04d0*/  BRA.U !UP2, `(.L_x_1) ;  /* 0x000000010a8c7547 */ /* 0x000ff2000b800000 */
[----:B------:R-:W-:Y:S01]  /*04e0*/  IMAD R13, R6, R13, RZ ;  /* 0x0000000d060d7224 */ /* 0x000fe200078e02ff */
[----:B------:R-:W-:Y:S01]  /*04f0*/  UMOV UR6, UR13 ;  /* 0x0000000d00067c82 */ /* 0x000fe20008000000 */
[----:B------:R-:W-:-:S03]  /*0500*/  UMOV UR8, UR10 ;  /* 0x0000000a00087c82 */ /* 0x000fc60008000000 */
[----:B------:R-:W-:-:S07]  /*0510*/  LEA R13, R13, R8, 0x2 ;  /* 0x000000080d0d7211 */ /* 0x000fce00078e10ff */
.L_x_2:
[----:B------:R-:W0:Y:S01]  /*0520*/  LDS R12, [R13+-0x10] ;  /* 0xfffff0000d0c7984 */ /* 0x000e220000000800 */
[----:B------:R-:W-:Y:S02]  /*0530*/  USHF.L.U32 UR9, UR6, 0x2, URZ ;  /* 0x0000000206097899 */ /* 0x000fe400080006ff */
[----:B------:R-:W-:Y:S01]  /*0540*/  UIADD3 UR8, UPT, UPT, UR8, 0x8, URZ ;  /* 0x0000000808087890 */ /* 0x000fe2000fffe0ff */
[----:B------:R-:W1:Y:S01]  /*0550*/  LDS R15, [R13+-0xc] ;  /* 0xfffff4000d0f7984 */ /* 0x000e620000000800 */
[----:B------:R-:W-:Y:S02]  /*0560*/  UIADD3 UR6, UPT, UPT, UR6, 0x8, URZ ;  /* 0x0000000806067890 */ /* 0x000fe4000fffe0ff */
[----:B------:R-:W-:Y:S01]  /*0570*/  UISETP.NE.AND UP2, UPT, UR8, URZ, UPT ;  /* 0x000000ff0800728c */ /* 0x000fe2000bf45270 */
[----:B------:R-:W2:Y:S04]  /*0580*/  LDS R17, [R13+-0x8] ;  /* 0xfffff8000d117984 */ /* 0x000ea80000000800 */
[----:B------:R-:W3:Y:S01]  /*0590*/  LDS R19, [R13+-0x4] ;  /* 0xfffffc000d137984 */ /* 0x000ee20000000800 */
[----:B------:R-:W0:Y:S03]  /*05a0*/  LDCU UR18, c[0x3][UR9] ;  /* 0x00c00000091277ac */ /* 0x000e260008000800 */
[----:B------:R-:W4:Y:S01]  /*05b0*/  LDS R21, [R13] ;  /* 0x000000000d157984 */ /* 0x000f220000000800 */
[----:B------:R-:W1:Y:S03]  /*05c0*/  LDCU UR19, c[0x3][UR9+0x4] ;  /* 0x00c00080091377ac */ /* 0x000e660008000800 */
[----:B------:R-:W5:Y:S01]  /*05d0*/  LDS R23, [R13+0x4] ;  /* 0x000004000d177984 */ /* 0x000f620000000800 */
[----:B------:R-:W2:Y:S03]  /*05e0*/  LDCU UR20, c[0x3][UR9+0x8] ;  /* 0x00c00100091477ac */ /* 0x000ea60008000800 */
[----:B------:R-:W5:Y:S01]  /*05f0*/  LDS R25, [R13+0x8] ;  /* 0x000008000d197984 */ /* 0x000f620000000800 */
[----:B------:R-:W3:Y:S03]  /*0600*/  LDCU UR21, c[0x3][UR9+0xc] ;  /* 0x00c00180091577ac */ /* 0x000ee60008000800 */
[----:B------:R0:W5:Y:S01]  /*0610*/  LDS R27, [R13+0xc] ;  /* 0x00000c000d1b7984 */ /* 0x0001620000000800 */
[----:B------:R-:W4:Y:S01]  /*0620*/  LDCU UR22, c[0x3][UR9+0x10] ;  /* 0x00c00200091677ac */ /* 0x000f220008000800 */
[----:B0-----:R-:W-:Y:S01]  /*0630*/  IADD3 R13, PT, PT, R13, 0x20, RZ ;  /* 0x000000200d0d7810 */ /* 0x001fe20007ffe0ff */
[----:B------:R-:W-:Y:S01]  /*0640*/  FFMA R12, R12, UR18, R11 ;  /* 0x000000120c0c7c23 */ /* 0x000fe2000800000b */
[----:B------:R-:W5:Y:S03]  /*0650*/  LDCU UR18, c[0x3][UR9+0x14] ;  /* 0x00c00280091277ac */ /* 0x000f660008000800 */
[----:B-1----:R-:W-:Y:S01]  /*0660*/  FFMA R12, R15, UR19, R12 ;  /* 0x000000130f0c7c23 */ /* 0x002fe2000800000c */
[----:B------:R-:W0:Y:S03]  /*0670*/  LDCU UR19, c[0x3][UR9+0x18] ;  /* 0x00c00300091377ac */ /* 0x000e260008000800 */
[----:B--2---:R-:W-:Y:S01]  /*0680*/  FFMA R12, R17, UR20, R12 ;  /* 0x00000014110c7c23 */ /* 0x004fe2000800000c */
[----:B------:R-:W1:Y:S03]  /*0690*/  LDCU UR9, c[0x3][UR9+0x1c] ;  /* 0x00c00380090977ac */ /* 0x000e660008000800 */
[----:B---3--:R-:W-:-:S04]  /*06a0*/  FFMA R12, R19, UR21, R12 ;  /* 0x00000015130c7c23 */ /* 0x008fc8000800000c */
[----:B----4-:R-:W-:-:S04]  /*06b0*/  FFMA R12, R21, UR22, R12 ;  /* 0x00000016150c7c23 */ /* 0x010fc8000800000c */
[----:B-----5:R-:W-:-:S04]  /*06c0*/  FFMA R12, R23, UR18, R12 ;  /* 0x00000012170c7c23 */ /* 0x020fc8000800000c */
[----:B0-----:R-:W-:-:S04]  /*06d0*/  FFMA R12, R25, UR19, R12 ;  /* 0x00000013190c7c23 */ /* 0x001fc8000800000c */
[----:B-1----:R-:W-:Y:S01]  /*06e0*/  FFMA R11, R27, UR9, R12 ;  /* 0x000000091b0b7c23 */ /* 0x002fe2000800000c */
[----:B------:R-:W-:Y:S06]  /*06f0*/  BRA.U UP2, `(.L_x_2) ;  /* 0xfffffffd02887547 */ /* 0x000fec000b83ffff */
[----:B------:R-:W-:-:S05]  /*0700*/  UMOV UR6, UR7 ;  /* 0x0000000700067c82 */ /* 0x000fca0008000000 */
.L_x_1:
[----:B------:R-:W-:-:S09]  /*0710*/  UISETP.NE.AND UP2, UPT, UR16, URZ, UPT ;  /* 0x000000ff1000728c */ /* 0x000fd2000bf45270 */
[----:B------:R-:W-:Y:S05]  /*0720*/  BRA.U !UP2, `(.L_x_3) ;  /* 0x000000010ad47547 */ /* 0x000fea000b800000 */
[----:B------:R-:W-:Y:S02]  /*0730*/  UIADD3 UR8, UPT, UPT, UR16, -0x1, URZ ;  /* 0xffffffff10087890 */ /* 0x000fe4000fffe0ff */
[----:B------:R-:W-:Y:S02]  /*0740*/  UISETP.NE.AND UP3, UPT, UR17, URZ, UPT ;  /* 0x000000ff1100728c */ /* 0x000fe4000bf65270 */
[----:B------:R-:W-:-:S09]  /*0750*/  UISETP.GE.U32.AND UP2, UPT, UR8, 0x3, UPT ;  /* 0x000000030800788c */ /* 0x000fd2000bf46070 */
[----:B------:R-:W-:Y:S05]  /*0760*/  BRA.U !UP2, `(.L_x_4) ;  /* 0x000000010a507547 */ /* 0x000fea000b800000 */
[----:B------:R-:W0:Y:S01]  /*0770*/  S2UR UR9, SR_CgaCtaId ;  /* 0x00000000000979c3 */ /* 0x000e220000008800 */
[----:B------:R-:W-:Y:S01]  /*0780*/  UMOV UR8, 0x400 ;  /* 0x0000040000087882 */ /* 0x000fe20000000000 */
[----:B------:R-:W-:Y:S01]  /*0790*/  IADD3 R12, PT, PT, R9, UR6, RZ ;  /* 0x00000006090c7c10 */ /* 0x000fe2000fffe0ff */
[----:B0-----:R-:W-:-:S06]  /*07a0*/  ULEA UR8, UR9, UR8, 0x18 ;  /* 0x0000000809087291 */ /* 0x001fcc000f8ec0ff */
[----:B------:R-:W-:Y:S01]  /*07b0*/  LEA R12, R12, UR8, 0x2 ;  /* 0x000000080c0c7c11 */ /* 0x000fe2000f8e10ff */
[----:B------:R-:W-:Y:S02]  /*07c0*/  UIADD3 UR8, UPT, UPT, UR13, UR6, URZ ;  /* 0x000000060d087290 */ /* 0x000fe4000fffe0ff */
[----:B------:R-:W-:Y:S02]  /*07d0*/  UIADD3 UR6, UPT, UPT, UR6, 0x4, URZ ;  /* 0x0000000406067890 */ /* 0x000fe4000fffe0ff */
[----:B------:R-:W0:Y:S01]  /*07e0*/  LDS R14, [R12] ;  /* 0x000000000c0e7984 */ /* 0x000e220000000800 */
[----:B------:R-:W-:-:S03]  /*07f0*/  USHF.L.U32 UR8, UR8, 0x2, URZ ;  /* 0x0000000208087899 */ /* 0x000fc600080006ff */
[----:B------:R-:W1:Y:S04]  /*0800*/  LDS R13, [R12+0x4] ;  /* 0x000004000c0d7984 */ /* 0x000e680000000800 */
[----:B------:R-:W2:Y:S04]  /*0810*/  LDS R16, [R12+0x8] ;  /* 0x000008000c107984 */ /* 0x000ea80000000800 */
[----:B------:R-:W3:Y:S01]  /*0820*/  LDS R18, [R12+0xc] ;  /* 0x00000c000c127984 */ /* 0x000ee20000000800 */
[----:B------:R-:W0:Y:S01]  /*0830*/  LDCU UR9, c[0x3][UR8] ;  /* 0x00c00000080977ac */ /* 0x000e220008000800 */
[----:B------:R-:W1:Y:S01]  /*0840*/  LDCU UR18, c[0x3][UR8+0x4] ;  /* 0x00c00080081277ac */ /* 0x000e620008000800 */
[----:B------:R-:W2:Y:S01]  /*0850*/  LDCU UR19, c[0x3][UR8+0x8] ;  /* 0x00c00100081377ac */ /* 0x000ea20008000800 */
[----:B------:R-:W3:Y:S01]  /*0860*/  LDCU UR8, c[0x3][UR8+0xc] ;  /* 0x00c00180080877ac */ /* 0x000ee20008000800 */
[----:B0-----:R-:W-:-:S04]  /*0870*/  FFMA R14, R14, UR9, R11 ;  /* 0x000000090e0e7c23 */ /* 0x001fc8000800000b */
[----:B-1----:R-:W-:-:S04]  /*0880*/  FFMA R13, R13, UR18, R14 ;  /* 0x000000120d0d7c23 */ /* 0x002fc8000800000e */
[----:B--2---:R-:W-:-:S04]  /*0890*/  FFMA R13, R16, UR19, R13 ;  /* 0x00000013100d7c23 */ /* 0x004fc8000800000d */
[----:B---3--:R-:W-:-:S07]  /*08a0*/  FFMA R11, R18, UR8, R13 ;  /* 0x00000008120b7c23 */ /* 0x008fce000800000d */
.L_x_4:
[----:B------:R-:W-:Y:S05]  /*08b0*/  BRA.U !UP3, `(.L_x_3) ;  /* 0x000000010b707547 */ /* 0x000fea000b800000 */
[----:B------:R-:W-:Y:S02]  /*08c0*/  UISETP.NE.AND UP2, UPT, UR17, 0x1, UPT ;  /* 0x000000011100788c */ /* 0x000fe4000bf45270 */
[----:B------:R-:W-:-:S07]  /*08d0*/  ULOP3.LUT UP3, URZ, UR23, 0x1, URZ, 0xc0, !UPT ;  /* 0x0000000117ff7892 */ /* 0x000fce000f86c0ff */
        /* <DEDUP_REMOVED lines=10> */
[----:B------:R-:W1:Y:S09]  /*0980*/  LDS R16, [R12+0x4] ;  /* 0x000004000c107984 */ /* 0x000e720000000800 */
[----:B------:R-:W0:Y:S01]  /*0990*/  LDCU UR9, c[0x3][UR8] ;  /* 0x00c00000080977ac */ /* 0x000e220008000800 */
[----:B------:R-:W1:Y:S01]  /*09a0*/  LDCU UR8, c[0x3][UR8+0x4] ;  /* 0x00c00080080877ac */ /* 0x000e620008000800 */
[----:B0-----:R-:W-:-:S04]  /*09b0*/  FFMA R11, R14, UR9, R11 ;  /* 0x000000090e0b7c23 */ /* 0x001fc8000800000b */
[----:B-1----:R-:W-:-:S07]  /*09c0*/  FFMA R11, R16, UR8, R11 ;  /* 0x00000008100b7c23 */ /* 0x002fce000800000b */
.L_x_5:
[----:B------:R-:W-:Y:S05]  /*09d0*/  BRA.U !UP3, `(.L_x_3) ;  /* 0x000000010b287547 */ /* 0x000fea000b800000 */
[----:B------:R-:W0:Y:S01]  /*09e0*/  S2UR UR9, SR_CgaCtaId ;  /* 0x00000000000979c3 */ /* 0x000e220000008800 */
[----:B------:R-:W-:Y:S01]  /*09f0*/  UMOV UR8, 0x400 ;  /* 0x0000040000087882 */ /* 0x000fe20000000000 */
[----:B------:R-:W-:Y:S01]  /*0a00*/  IADD3 R9, PT, PT, R9, UR6, RZ ;  /* 0x0000000609097c10 */ /* 0x000fe2000fffe0ff */
[----:B------:R-:W-:-:S04]  /*0a10*/  UIADD3 UR6, UPT, UPT, UR13, UR6, URZ ;  /* 0x000000060d067290 */ /* 0x000fc8000fffe0ff */
[----:B------:R-:W-:-:S12]  /*0a20*/  USHF.L.U32 UR6, UR6, 0x2, URZ ;  /* 0x0000000206067899 */ /* 0x000fd800080006ff */
[----:B------:R-:W1:Y:S01]  /*0a30*/  LDCU UR6, c[0x3][UR6] ;  /* 0x00c00000060677ac */ /* 0x000e620008000800 */
[----:B0-----:R-:W-:-:S06]  /*0a40*/  ULEA UR8, UR9, UR8, 0x18 ;  /* 0x0000000809087291 */ /* 0x001fcc000f8ec0ff */
[----:B------:R-:W-:-:S05]  /*0a50*/  LEA R9, R9, UR8, 0x2 ;  /* 0x0000000809097c11 */ /* 0x000fca000f8e10ff */
[----:B------:R-:W1:Y:S02]  /*0a60*/  LDS R12, [R9] ;  /* 0x00000000090c7984 */ /* 0x000e640000000800 */
[----:B-1----:R-:W-:-:S07]  /*0a70*/  FFMA R11, R12, UR6, R11 ;  /* 0x000000060c0b7c23 */ /* 0x002fce000800000b */
.L_x_3:
[----:B------:R-:W-:Y:S05]  /*0a80*/  BRA.U UP1, `(.L_x_6) ;  /* 0xfffffff9016c7547 */ /* 0x000fea000b83ffff */
[----:B------:R-:W-:Y:S05]  /*0a90*/  BRA.U UP0, `(.L_x_7) ;  /* 0xfffffff9004c7547 */ /* 0x000fea000b83ffff */
.L_x_0:
[----:B------:R-:W0:Y:S01]  /*0aa0*/  LDCU UR4, c[0x0][0x3a8] ;  /* 0x00007500ff0477ac */ /* 0x000e220008000800 */
[----:B------:R-:W1:Y:S01]  /*0ab0*/  LDCU.64 UR6, c[0x0][0x3a0] ;  /* 0x00007400ff0677ac */ /* 0x000e620008000a00 */
[----:B0-----:R-:W-:-:S04]  /*0ac0*/  ISETP.GE.AND P0, PT, R2, UR4, PT ;  /* 0x0000000402007c0c */ /* 0x001fc8000bf06270 */
[----:B-1----:R-:W-:-:S04]  /*0ad0*/  ISETP.GE.OR P0, PT, R0, UR7, P0 ;  /* 0x0000000700007c0c */ /* 0x002fc80008706670 */
[----:B------:R-:W-:-:S13]  /*0ae0*/  ISETP.GE.OR P0, PT, R3, UR6, P0 ;  /* 0x0000000603007c0c */ /* 0x000fda0008706670 */
[----:B------:R-:W-:Y:S05]  /*0af0*/  @P0 EXIT ;  /* 0x000000000000094d */ /* 0x000fea0003800000 */
[----:B------:R-:W0:Y:S01]  /*0b00*/  LDC.64 R4, c[0x0][0x388] ;  /* 0x0000e200ff047b82 */ /* 0x000e220000000a00 */
[----:B------:R-:W-:-:S04]  /*0b10*/  IMAD R3, R3, UR7, R0 ;  /* 0x0000000703037c24 */ /* 0x000fc8000f8e0200 */
[----:B------:R-:W-:-:S04]  /*0b20*/  IMAD R3, R3, UR4, R2 ;  /* 0x0000000403037c24 */ /* 0x000fc8000f8e0202 */
[----:B0-----:R-:W-:-:S05]  /*0b30*/  IMAD.WIDE R2, R3, 0x4, R4 ;  /* 0x0000000403027825 */ /* 0x001fca00078e0204 */
[----:B------:R-:W-:Y:S01]  /*0b40*/  STG.E desc[UR14][R2.64], R11 ;  /* 0x0000000b02007986 */ /* 0x000fe2000c10190e */
[----:B------:R-:W-:Y:S05]  /*0b50*/  EXIT ;  /* 0x000000000000794d */ /* 0x000fea0003800000 */
.L_x_8:
[----:B------:R-:W-:-:S00]  /*0b60*/  BRA `(.L_x_8) ;  /* 0xfffffffc00fc7947 */ /* 0x000fc0000383ffff */
[----:B------:R-:W-:-:S00]  /*0b70*/  NOP ;  /* 0x0000000000007918 */ /* 0x000fc00000000000 */
        /* <DEDUP_REMOVED lines=8> */
.L_x_9:


//--------------------- .nv.shared._Z11ConvolutionPfS_iiiiiii --------------------------
	.section	.nv.shared._Z11ConvolutionPfS_iiiiiii,"aw",@nobits
	.sectionflags	@""
	.align	16
	.zero		1024


//--------------------- .nv.shared.reserved.0     --------------------------
	.section	.nv.shared.reserved.0,"aw",@nobits
	.weak		__nv_reservedSMEM_offset_0_alias
	.size		__nv_reservedSMEM_offset_0_alias, 0, 64
	.other		__nv_reservedSMEM_offset_0_alias,@"STO_CUDA_RESERVED_SHARED STV_DEFAULT"
__nv_reservedSMEM_offset_0_alias:
	.zero		0
	.zero		64


//--------------------- .nv.constant0._Z11ConvolutionPfS_iiiiiii --------------------------
	.section	.nv.constant0._Z11ConvolutionPfS_iiiiiii,"a",@progbits
	.sectionflags	@""
	.align	4
.nv.constant0._Z11ConvolutionPfS_iiiiiii:
	.zero		940


//--------------------- SYMBOLS --------------------------

	.type		.nv.reservedSmem.offset0,@object
	.size		.nv.reservedSmem.offset0,0x4
	.type		.nv.reservedSmem.cap,@object
	.size		.nv.reservedSmem.cap,0x4
